//
// Generated by NVIDIA NVVM Compiler
//
// Compiler Build ID: CL-36424714
// Cuda compilation tools, release 13.0, V13.0.88
// Based on NVVM 20.0.0
//

.version 9.0
.target sm_100
.address_size 64

	// .globl	_Z15CudaPrintMatrixP16CudaMatrixStruct
.extern .func  (.param .b32 func_retval0) vprintf
(
	.param .b64 vprintf_param_0,
	.param .b64 vprintf_param_1
)
;
.global .align 1 .b8 $str[26] = {69, 108, 101, 109, 101, 110, 116, 111, 115, 32, 100, 101, 32, 67, 117, 100, 97, 77, 97, 116, 114, 105, 120, 58, 10};
.global .align 1 .b8 $str$1[11] = {37, 100, 58, 32, 37, 46, 51, 108, 102, 10};
.global .align 1 .b8 $str$2[47] = {67, 117, 100, 97, 77, 97, 116, 114, 105, 120, 45, 62, 104, 101, 105, 103, 104, 116, 58, 32, 37, 100, 32, 32, 67, 117, 100, 97, 77, 97, 116, 114, 105, 120, 45, 62, 119, 105, 100, 116, 104, 58, 32, 37, 100, 10};

.visible .entry _Z15CudaPrintMatrixP16CudaMatrixStruct(
	.param .u64 .ptr .align 1 _Z15CudaPrintMatrixP16CudaMatrixStruct_param_0
)
{
	.local .align 16 .b8 	__local_depot0[16];
	.reg .b64 	%SP;
	.reg .b64 	%SPL;
	.reg .pred 	%p<3>;
	.reg .b32 	%r<21>;
	.reg .b64 	%rd<16>;
	.reg .b64 	%fd<2>;

	mov.u64 	%SPL, __local_depot0;
	cvta.local.u64 	%SP, %SPL;
	ld.param.u64 	%rd3, [_Z15CudaPrintMatrixP16CudaMatrixStruct_param_0];
	cvta.to.global.u64 	%rd1, %rd3;
	add.u64 	%rd4, %SP, 0;
	add.u64 	%rd2, %SPL, 0;
	mov.u64 	%rd5, $str;
	cvta.global.u64 	%rd6, %rd5;
	{ // callseq 0, 0
	.param .b64 param0;
	st.param.b64 	[param0], %rd6;
	.param .b64 param1;
	st.param.b64 	[param1], 0;
	.param .b32 retval0;
	call.uni (retval0), 
	vprintf, 
	(
	param0, 
	param1
	);
	ld.param.b32 	%r9, [retval0];
	} // callseq 0
	ld.global.v2.u32 	{%r20, %r19}, [%rd1+8];
	mul.lo.s32 	%r11, %r19, %r20;
	setp.lt.s32 	%p1, %r11, 1;
	@%p1 bra 	$L__BB0_3;
	mov.b32 	%r18, 0;
	mov.u64 	%rd10, $str$1;
$L__BB0_2:
	ld.global.u64 	%rd7, [%rd1];
	mul.wide.u32 	%rd8, %r18, 8;
	add.s64 	%rd9, %rd7, %rd8;
	ld.f64 	%fd1, [%rd9];
	st.local.u32 	[%rd2], %r18;
	st.local.f64 	[%rd2+8], %fd1;
	cvta.global.u64 	%rd11, %rd10;
	{ // callseq 1, 0
	.param .b64 param0;
	st.param.b64 	[param0], %rd11;
	.param .b64 param1;
	st.param.b64 	[param1], %rd4;
	.param .b32 retval0;
	call.uni (retval0), 
	vprintf, 
	(
	param0, 
	param1
	);
	ld.param.b32 	%r13, [retval0];
	} // callseq 1
	add.s32 	%r18, %r18, 1;
	ld.global.v2.u32 	{%r20, %r19}, [%rd1+8];
	mul.lo.s32 	%r15, %r19, %r20;
	setp.lt.s32 	%p2, %r18, %r15;
	@%p2 bra 	$L__BB0_2;
$L__BB0_3:
	st.local.v2.u32 	[%rd2], {%r20, %r19};
	mov.u64 	%rd13, $str$2;
	cvta.global.u64 	%rd14, %rd13;
	{ // callseq 2, 0
	.param .b64 param0;
	st.param.b64 	[param0], %rd14;
	.param .b64 param1;
	st.param.b64 	[param1], %rd4;
	.param .b32 retval0;
	call.uni (retval0), 
	vprintf, 
	(
	param0, 
	param1
	);
	ld.param.b32 	%r16, [retval0];
	} // callseq 2
	ret;

}


// ===== COMPILED SASS (sm_100) =====

	.target	sm_100

	.elftype	@"ET_EXEC"


//--------------------- .note.nv.tkinfo           --------------------------
	.section	.note.nv.tkinfo,"",@"SHT_NOTE"
	.sectionflags	@"SHF_NOTE_NV_TKINFO"
	.tkinfo
        /*0018*/ 	.word	0x00000002
        /*0030*/ 	.string	""
        /*0030*/ 	.string	"ptxas"
        /*0030*/ 	.string	"Cuda compilation tools, release 13.0, V13.0.88"
        /*0030*/ 	.string	"Build cuda_13.0.r13.0/compiler.36424714_0"
        /*0030*/ 	.string	"-arch sm_100 -m 64 "



//--------------------- .note.nv.cuinfo           --------------------------
	.section	.note.nv.cuinfo,"",@"SHT_NOTE"
	.sectionflags	@"SHF_NOTE_NV_CUINFO"
        /*0018*/ 	.short	0x0002
        /*001a*/ 	.short	0x0064
        /*001c*/ 	.short	0x0082
	.zero		2


//--------------------- .nv.info                  --------------------------
	.section	.nv.info,"",@"SHT_CUDA_INFO"
	.align	4


	//----- nvinfo : EIATTR_REGCOUNT
	.align		4
        /*0000*/ 	.byte	0x04, 0x2f
        /*0002*/ 	.short	(.L_4 - .L_3)
	.align		4
.L_3:
        /*0004*/ 	.word	index@(_Z15CudaPrintMatrixP16CudaMatrixStruct)
        /*0008*/ 	.word	0x00000018


	//----- nvinfo : EIATTR_FRAME_SIZE
	.align		4
.L_4:
        /*000c*/ 	.byte	0x04, 0x11
        /*000e*/ 	.short	(.L_6 - .L_5)
	.align		4
.L_5:
        /*0010*/ 	.word	index@(_Z15CudaPrintMatrixP16CudaMatrixStruct)
        /*0014*/ 	.word	0x00000010


	//----- nvinfo : EIATTR_MIN_STACK_SIZE
	.align		4
.L_6:
        /*0018*/ 	.byte	0x04, 0x12
        /*001a*/ 	.short	(.L_8 - .L_7)
	.align		4
.L_7:
        /*001c*/ 	.word	index@(_Z15CudaPrintMatrixP16CudaMatrixStruct)
        /*0020*/ 	.word	0x00000010
.L_8:


//--------------------- .nv.compat                --------------------------
	.section	.nv.compat,"",@"SHT_CUDA_COMPAT_INFO"
	.align	4
        /*0000*/ 	.byte	0x02, 0x09, 0x00, 0x00, 0x02, 0x02, 0x01, 0x00, 0x02, 0x05, 0x05, 0x00, 0x03, 0x07, 0x01, 0x01
        /*0010*/ 	.byte	0x02, 0x03, 0x00, 0x00, 0x02, 0x06, 0x01, 0x00, 0x04, 0x0b, 0x08, 0x00, 0x09, 0x00, 0x00, 0x00
        /*0020*/ 	.byte	0x00, 0x00, 0x00, 0x00


//--------------------- .nv.info._Z15CudaPrintMatrixP16CudaMatrixStruct --------------------------
	.section	.nv.info._Z15CudaPrintMatrixP16CudaMatrixStruct,"",@"SHT_CUDA_INFO"
	.sectionflags	@""
	.align	4


	//----- nvinfo : EIATTR_CUDA_API_VERSION
	.align		4
        /*0000*/ 	.byte	0x04, 0x37
        /*0002*/ 	.short	(.L_10 - .L_9)
.L_9:
        /*0004*/ 	.word	0x00000082


	//----- nvinfo : EIATTR_KPARAM_INFO
	.align		4
.L_10:
        /*0008*/ 	.byte	0x04, 0x17
        /*000a*/ 	.short	(.L_12 - .L_11)
.L_11:
        /*000c*/ 	.word	0x00000000
        /*0010*/ 	.short	0x0000
        /*0012*/ 	.short	0x0000
        /*0014*/ 	.byte	0x00, 0xf5, 0x21, 0x00


	//----- nvinfo : EIATTR_SPARSE_MMA_MASK
	.align		4
.L_12:
        /*0018*/ 	.byte	0x03, 0x50
        /*001a*/ 	.short	0x0000


	//----- nvinfo : EIATTR_MAXREG_COUNT
	.align		4
        /*001c*/ 	.byte	0x03, 0x1b
        /*001e*/ 	.short	0x00ff


	//----- nvinfo : EIATTR_EXTERNS
	.align		4
        /*0020*/ 	.byte	0x04, 0x0f
        /*0022*/ 	.short	(.L_14 - .L_13)


	//   ....[0]....
	.align		4
.L_13:
        /*0024*/ 	.word	index@(vprintf)


	//----- nvinfo : EIATTR_MERCURY_ISA_VERSION
	.align		4
.L_14:
        /*0028*/ 	.byte	0x03, 0x5f
        /*002a*/ 	.short	0x0101


	//----- nvinfo : EIATTR_VRC_CTA_INIT_COUNT
	.align		4
        /*002c*/ 	.byte	0x02, 0x4a
	.zero		1
	.zero		1


	//----- nvinfo : EIATTR_SYSCALL_OFFSETS
	.align		4
        /*0030*/ 	.byte	0x04, 0x46
        /*0032*/ 	.short	(.L_16 - .L_15)


	//   ....[0]....
.L_15:
        /*0034*/ 	.word	0x000000e0


	//   ....[1]....
        /*0038*/ 	.word	0x00000240


	//   ....[2]....
        /*003c*/ 	.word	0x00000350


	//----- nvinfo : EIATTR_EXIT_INSTR_OFFSETS
	.align		4
.L_16:
        /*0040*/ 	.byte	0x04, 0x1c
        /*0042*/ 	.short	(.L_18 - .L_17)


	//   ....[0]....
.L_17:
        /*0044*/ 	.word	0x00000360


	//----- nvinfo : EIATTR_CRS_STACK_SIZE
	.align		4
.L_18:
        /*0048*/ 	.byte	0x04, 0x1e
        /*004a*/ 	.short	(.L_20 - .L_19)
.L_19:
        /*004c*/ 	.word	0x00000000


	//----- nvinfo : EIATTR_CBANK_PARAM_SIZE
	.align		4
.L_20:
        /*0050*/ 	.byte	0x03, 0x19
        /*0052*/ 	.short	0x0008


	//----- nvinfo : EIATTR_PARAM_CBANK
	.align		4
        /*0054*/ 	.byte	0x04, 0x0a
        /*0056*/ 	.short	(.L_22 - .L_21)
	.align		4
.L_21:
        /*0058*/ 	.word	index@(.nv.constant0._Z15CudaPrintMatrixP16CudaMatrixStruct)
        /*005c*/ 	.short	0x0380
        /*005e*/ 	.short	0x0008


	//----- nvinfo : EIATTR_SW_WAR
	.align		4
.L_22:
        /*0060*/ 	.byte	0x04, 0x36
        /*0062*/ 	.short	(.L_24 - .L_23)
.L_23:
        /*0064*/ 	.word	0x00000008
.L_24:


//--------------------- .nv.callgraph             --------------------------
	.section	.nv.callgraph,"",@"SHT_CUDA_CALLGRAPH"
	.align	4
	.sectionentsize	8
	.align		4
        /*0000*/ 	.word	0x00000000
	.align		4
        /*0004*/ 	.word	0xffffffff
	.align		4
        /*0008*/ 	.word	index@(_Z15CudaPrintMatrixP16CudaMatrixStruct)
	.align		4
        /*000c*/ 	.word	index@(vprintf)
	.align		4
        /*0010*/ 	.word	0x00000000
	.align		4
        /*0014*/ 	.word	0xfffffffe
	.align		4
        /*0018*/ 	.word	0x00000000
	.align		4
        /*001c*/ 	.word	0xfffffffd
	.align		4
        /*0020*/ 	.word	0x00000000
	.align		4
        /*0024*/ 	.word	0xfffffffc


//--------------------- .nv.constant4             --------------------------
	.section	.nv.constant4,"a",@progbits
	.align	8
	.align		8
.nv.constant4:
        /*0000*/ 	.dword	vprintf
	.align		8
        /*0008*/ 	.dword	$str
	.align		8
        /*0010*/ 	.dword	$str$1
	.align		8
        /*0018*/ 	.dword	$str$2


//--------------------- .text._Z15CudaPrintMatrixP16CudaMatrixStruct --------------------------
	.section	.text._Z15CudaPrintMatrixP16CudaMatrixStruct,"ax",@progbits
	.align	128
        .global         _Z15CudaPrintMatrixP16CudaMatrixStruct
        .type           _Z15CudaPrintMatrixP16CudaMatrixStruct,@function
        .size           _Z15CudaPrintMatrixP16CudaMatrixStruct,(.L_x_6 - _Z15CudaPrintMatrixP16CudaMatrixStruct)
        .other          _Z15CudaPrintMatrixP16CudaMatrixStruct,@"STO_CUDA_ENTRY STV_DEFAULT"
_Z15CudaPrintMatrixP16CudaMatrixStruct:
.text._Z15CudaPrintMatrixP16CudaMatrixStruct:
[----:B------:R-:W0:Y:S01]  /*0000*/  LDC R1, c[0x0][0x37c] ;  /* 0x0000df00ff017b82 */ /* 0x000e220000000800 */
[----:B------:R-:W-:Y:S01]  /*0010*/  MOV R0, 0x0 ;  /* 0x0000000000007802 */ /* 0x000fe20000000f00 */
[----:B------:R-:W1:Y:S01]  /*0020*/  LDCU UR4, c[0x0][0x2f8] ;  /* 0x00005f00ff0477ac */ /* 0x000e620008000800 */
[----:B0-----:R-:W-:Y:S01]  /*0030*/  VIADD R1, R1, 0xfffffff0 ;  /* 0xfffffff001017836 */ /* 0x001fe20000000000 */
[----:B------:R-:W-:-:S04]  /*0040*/  CS2R R6, SRZ ;  /* 0x0000000000067805 */ /* 0x000fc8000001ff00 */
[----:B------:R0:W2:Y:S01]  /*0050*/  LDC.64 R8, c[0x4][R0] ;  /* 0x0100000000087b82 */ /* 0x0000a20000000a00 */
[----:B------:R-:W3:Y:S01]  /*0060*/  LDCU.64 UR6, c[0x4][0x8] ;  /* 0x01000100ff0677ac */ /* 0x000ee20008000a00 */
[----:B------:R-:W4:Y:S01]  /*0070*/  LDCU UR5, c[0x0][0x2fc] ;  /* 0x00005f80ff0577ac */ /* 0x000f220008000800 */
[----:B------:R-:W0:Y:S01]  /*0080*/  LDCU.64 UR36, c[0x0][0x358] ;  /* 0x00006b00ff2477ac */ /* 0x000e220008000a00 */
[----:B-1----:R-:W-:Y:S01]  /*0090*/  IADD3 R2, P0, PT, R1, UR4, RZ ;  /* 0x0000000401027c10 */ /* 0x002fe2000ff1e0ff */
[----:B---3--:R-:W-:Y:S01]  /*00a0*/  IMAD.U32 R4, RZ, RZ, UR6 ;  /* 0x00000006ff047e24 */ /* 0x008fe2000f8e00ff */
[----:B------:R-:W-:-:S03]  /*00b0*/  MOV R5, UR7 ;  /* 0x0000000700057c02 */ /* 0x000fc60008000f00 */
[----:B0---4-:R-:W-:-:S08]  /*00c0*/  IMAD.X R16, RZ, RZ, UR5, P0 ;  /* 0x00000005ff107e24 */ /* 0x011fd000080e06ff */
[----:B------:R-:W-:-:S07]  /*00d0*/  LEPC R20, `(.L_x_0) ;  /* 0x000000001014794e */ /* 0x000fce0000000000 */
[----:B--2---:R-:W-:Y:S05]  /*00e0*/  CALL.ABS.NOINC R8 ;  /* 0x0000000008007343 */ /* 0x004fea0003c00000 */
.L_x_0:
[----:B------:R-:W0:Y:S02]  /*00f0*/  LDC.64 R8, c[0x0][0x380] ;  /* 0x0000e000ff087b82 */ /* 0x000e240000000a00 */
[----:B0-----:R-:W2:Y:S02]  /*0100*/  LDG.E.64 R8, desc[UR36][R8.64+0x8] ;  /* 0x0000082408087981 */ /* 0x001ea4000c1e1b00 */
[----:B--2---:R-:W-:-:S05]  /*0110*/  IMAD R0, R8, R9, RZ ;  /* 0x0000000908007224 */ /* 0x004fca00078e02ff */
[----:B------:R-:W-:-:S13]  /*0120*/  ISETP.GE.AND P0, PT, R0, 0x1, PT ;  /* 0x000000010000780c */ /* 0x000fda0003f06270 */
[----:B------:R-:W-:Y:S05]  /*0130*/  @!P0 BRA `(.L_x_1) ;  /* 0x0000000000608947 */ /* 0x000fea0003800000 */
[----:B------:R-:W-:Y:S01]  /*0140*/  BSSY.RECONVERGENT B6, `(.L_x_1) ;  /* 0x0000017000067945 */ /* 0x000fe20003800200 */
[----:B------:R-:W-:-:S07]  /*0150*/  IMAD.MOV.U32 R18, RZ, RZ, RZ ;  /* 0x000000ffff127224 */ /* 0x000fce00078e00ff */
.L_x_3:
[----:B------:R-:W0:Y:S01]  /*0160*/  LDC.64 R10, c[0x0][0x380] ;  /* 0x0000e000ff0a7b82 */ /* 0x000e220000000a00 */
[----:B------:R-:W-:Y:S01]  /*0170*/  MOV R0, 0x0 ;  /* 0x0000000000007802 */ /* 0x000fe20000000f00 */
[----:B------:R-:W1:Y:S01]  /*0180*/  LDCU.64 UR4, c[0x4][0x10] ;  /* 0x01000200ff0477ac */ /* 0x000e620008000a00 */
[----:B0-----:R-:W2:Y:S02]  /*0190*/  LDG.E.64 R8, desc[UR36][R10.64] ;  /* 0x000000240a087981 */ /* 0x001ea4000c1e1b00 */
[----:B--2---:R-:W-:-:S06]  /*01a0*/  IMAD.WIDE.U32 R8, R18, 0x8, R8 ;  /* 0x0000000812087825 */ /* 0x004fcc00078e0008 */
[----:B------:R-:W2:Y:S01]  /*01b0*/  LD.E.64 R8, desc[UR36][R8.64] ;  /* 0x0000002408087980 */ /* 0x000ea2000c101b00 */
[----:B------:R0:W3:Y:S01]  /*01c0*/  LDC.64 R12, c[0x4][R0] ;  /* 0x01000000000c7b82 */ /* 0x0000e20000000a00 */
[----:B-1----:R-:W-:Y:S01]  /*01d0*/  MOV R4, UR4 ;  /* 0x0000000400047c02 */ /* 0x002fe20008000f00 */
[----:B------:R-:W-:Y:S01]  /*01e0*/  IMAD.U32 R5, RZ, RZ, UR5 ;  /* 0x00000005ff057e24 */ /* 0x000fe2000f8e00ff */
[----:B------:R0:W-:Y:S01]  /*01f0*/  STL [R1], R18 ;  /* 0x0000001201007387 */ /* 0x0001e20000100800 */
[----:B------:R-:W-:Y:S01]  /*0200*/  IMAD.MOV.U32 R6, RZ, RZ, R2 ;  /* 0x000000ffff067224 */ /* 0x000fe200078e0002 */
[----:B------:R-:W-:Y:S02]  /*0210*/  MOV R7, R16 ;  /* 0x0000001000077202 */ /* 0x000fe40000000f00 */
[----:B--23--:R0:W-:Y:S05]  /*0220*/  STL.64 [R1+0x8], R8 ;  /* 0x0000080801007387 */ /* 0x00c1ea0000100a00 */
[----:B------:R-:W-:-:S07]  /*0230*/  LEPC R20, `(.L_x_2) ;  /* 0x000000001014794e */ /* 0x000fce0000000000 */
[----:B0-----:R-:W-:Y:S05]  /*0240*/  CALL.ABS.NOINC R12 ;  /* 0x000000000c007343 */ /* 0x001fea0003c00000 */
.L_x_2:
[----:B------:R-:W0:Y:S02]  /*0250*/  LDC.64 R4, c[0x0][0x380] ;  /* 0x0000e000ff047b82 */ /* 0x000e240000000a00 */
[----:B0-----:R-:W2:Y:S01]  /*0260*/  LDG.E.64 R8, desc[UR36][R4.64+0x8] ;  /* 0x0000082404087981 */ /* 0x001ea2000c1e1b00 */
[----:B------:R-:W-:Y:S02]  /*0270*/  VIADD R18, R18, 0x1 ;  /* 0x0000000112127836 */ /* 0x000fe40000000000 */
[----:B--2---:R-:W-:-:S05]  /*0280*/  IMAD R3, R8, R9, RZ ;  /* 0x0000000908037224 */ /* 0x004fca00078e02ff */
[----:B------:R-:W-:-:S13]  /*0290*/  ISETP.GE.AND P0, PT, R18, R3, PT ;  /* 0x000000031200720c */ /* 0x000fda0003f06270 */
[----:B------:R-:W-:Y:S05]  /*02a0*/  @!P0 BRA `(.L_x_3) ;  /* 0xfffffffc00ac8947 */ /* 0x000fea000383ffff */
[----:B------:R-:W-:Y:S05]  /*02b0*/  BSYNC.RECONVERGENT B6 ;  /* 0x0000000000067941 */ /* 0x000fea0003800200 */
.L_x_1:
[----:B------:R-:W-:Y:S01]  /*02c0*/  MOV R0, 0x0 ;  /* 0x0000000000007802 */ /* 0x000fe20000000f00 */
[----:B------:R0:W-:Y:S01]  /*02d0*/  STL.64 [R1], R8 ;  /* 0x0000000801007387 */ /* 0x0001e20000100a00 */
[----:B------:R-:W1:Y:S01]  /*02e0*/  LDCU.64 UR4, c[0x4][0x18] ;  /* 0x01000300ff0477ac */ /* 0x000e620008000a00 */
[----:B------:R-:W-:Y:S01]  /*02f0*/  IMAD.MOV.U32 R6, RZ, RZ, R2 ;  /* 0x000000ffff067224 */ /* 0x000fe200078e0002 */
[----:B------:R0:W2:Y:S01]  /*0300*/  LDC.64 R10, c[0x4][R0] ;  /* 0x01000000000a7b82 */ /* 0x0000a20000000a00 */
[----:B------:R-:W-:Y:S01]  /*0310*/  MOV R7, R16 ;  /* 0x0000001000077202 */ /* 0x000fe20000000f00 */
[----:B-1----:R-:W-:Y:S01]  /*0320*/  IMAD.U32 R4, RZ, RZ, UR4 ;  /* 0x00000004ff047e24 */ /* 0x002fe2000f8e00ff */
[----:B0-----:R-:W-:-:S07]  /*0330*/  MOV R5, UR5 ;  /* 0x0000000500057c02 */ /* 0x001fce0008000f00 */
[----:B------:R-:W-:-:S07]  /*0340*/  LEPC R20, `(.L_x_4) ;  /* 0x000000001014794e */ /* 0x000fce0000000000 */
[----:B--2---:R-:W-:Y:S05]  /*0350*/  CALL.ABS.NOINC R10 ;  /* 0x000000000a007343 */ /* 0x004fea0003c00000 */
.L_x_4:
[----:B------:R-:W-:Y:S05]  /*0360*/  EXIT ;  /* 0x000000000000794d */ /* 0x000fea0003800000 */
.L_x_5:
[----:B------:R-:W-:-:S00]  /*0370*/  BRA `(.L_x_5) ;  /* 0xfffffffc00fc7947 */ /* 0x000fc0000383ffff */
[----:B------:R-:W-:-:S00]  /*0380*/  NOP ;  /* 0x0000000000007918 */ /* 0x000fc00000000000 */
[----:B------:R-:W-:-:S00]  /*0390*/  NOP ;  /* 0x0000000000007918 */ /* 0x000fc00000000000 */
[----:B------:R-:W-:-:S00]  /*03a0*/  NOP ;  /* 0x0000000000007918 */ /* 0x000fc00000000000 */
[----:B------:R-:W-:-:S00]  /*03b0*/  NOP ;  /* 0x0000000000007918 */ /* 0x000fc00000000000 */
[----:B------:R-:W-:-:S00]  /*03c0*/  NOP ;  /* 0x0000000000007918 */ /* 0x000fc00000000000 */
[----:B------:R-:W-:-:S00]  /*03d0*/  NOP ;  /* 0x0000000000007918 */ /* 0x000fc00000000000 */
[----:B------:R-:W-:-:S00]  /*03e0*/  NOP ;  /* 0x0000000000007918 */ /* 0x000fc00000000000 */
[----:B------:R-:W-:-:S00]  /*03f0*/  NOP ;  /* 0x0000000000007918 */ /* 0x000fc00000000000 */
.L_x_6:


//--------------------- .nv.global.init           --------------------------
	.section	.nv.global.init,"aw",@progbits
.nv.global.init:
	.type		$str$1,@object
	.size		$str$1,($str - $str$1)
$str$1:
        /*0000*/ 	.byte	0x25, 0x64, 0x3a, 0x20, 0x25, 0x2e, 0x33, 0x6c, 0x66, 0x0a, 0x00
	.type		$str,@object
	.size		$str,($str$2 - $str)
$str:
        /*000b*/ 	.byte	0x45, 0x6c, 0x65, 0x6d, 0x65, 0x6e, 0x74, 0x6f, 0x73, 0x20, 0x64, 0x65, 0x20, 0x43, 0x75, 0x64
        /*001b*/ 	.byte	0x61, 0x4d, 0x61, 0x74, 0x72, 0x69, 0x78, 0x3a, 0x0a, 0x00
	.type		$str$2,@object
	.size		$str$2,(.L_2 - $str$2)
$str$2:
        /*0025*/ 	.byte	0x43, 0x75, 0x64, 0x61, 0x4d, 0x61, 0x74, 0x72, 0x69, 0x78, 0x2d, 0x3e, 0x68, 0x65, 0x69, 0x67
        /*0035*/ 	.byte	0x68, 0x74, 0x3a, 0x20, 0x25, 0x64, 0x20, 0x20, 0x43, 0x75, 0x64, 0x61, 0x4d, 0x61, 0x74, 0x72
        /*0045*/ 	.byte	0x69, 0x78, 0x2d, 0x3e, 0x77, 0x69, 0x64, 0x74, 0x68, 0x3a, 0x20, 0x25, 0x64, 0x0a, 0x00
.L_2:


//--------------------- .nv.shared.reserved.0     --------------------------
	.section	.nv.shared.reserved.0,"aw",@nobits
	.weak		__nv_reservedSMEM_offset_0_alias
	.size		__nv_reservedSMEM_offset_0_alias, 0, 64
	.other		__nv_reservedSMEM_offset_0_alias,@"STO_CUDA_RESERVED_SHARED STV_DEFAULT"
__nv_reservedSMEM_offset_0_alias:
	.zero		0
	.zero		64


//--------------------- .nv.constant0._Z15CudaPrintMatrixP16CudaMatrixStruct --------------------------
	.section	.nv.constant0._Z15CudaPrintMatrixP16CudaMatrixStruct,"a",@progbits
	.sectionflags	@""
	.align	4
.nv.constant0._Z15CudaPrintMatrixP16CudaMatrixStruct:
	.zero		904


//--------------------- SYMBOLS --------------------------

	.type		.nv.reservedSmem.offset0,@object
	.size		.nv.reservedSmem.offset0,0x4
	.type		vprintf,@function
